//
// Generated by NVIDIA NVVM Compiler
//
// Compiler Build ID: CL-36424714
// Cuda compilation tools, release 13.0, V13.0.88
// Based on NVVM 20.0.0
//

.version 9.0
.target sm_100
.address_size 64

	// .globl	manual_dot_nn_op_float_m1_k256_n256_kernel0

.visible .entry manual_dot_nn_op_float_m1_k256_n256_kernel0(
	.param .u64 .ptr .align 1 manual_dot_nn_op_float_m1_k256_n256_kernel0_param_0,
	.param .u64 .ptr .align 1 manual_dot_nn_op_float_m1_k256_n256_kernel0_param_1,
	.param .u64 .ptr .align 1 manual_dot_nn_op_float_m1_k256_n256_kernel0_param_2
)
{
	.reg .pred 	%p<4>;
	.reg .b32 	%r<42>;
	.reg .b32 	%f<53>;
	.reg .b64 	%rd<54>;

	mov.u32 	%r1, %tid.x;
	and.b32  	%r2, %r1, 31;
	mov.u32 	%r7, %ctaid.x;
	mov.u32 	%r8, %ntid.x;
	mul.lo.s32 	%r9, %r7, %r8;
	shr.u32 	%r3, %r9, 2;
	add.s32 	%r4, %r3, %r2;
	setp.gt.u32 	%p1, %r4, 255;
	@%p1 bra 	$L__BB0_6;
	ld.param.u64 	%rd50, [manual_dot_nn_op_float_m1_k256_n256_kernel0_param_1];
	ld.param.u64 	%rd49, [manual_dot_nn_op_float_m1_k256_n256_kernel0_param_0];
	shl.b32 	%r11, %r1, 9;
	and.b32  	%r12, %r11, 507904;
	add.s32 	%r13, %r3, %r12;
	add.s32 	%r14, %r13, %r2;
	add.s32 	%r15, %r14, 256;
	mul.wide.u32 	%rd1, %r15, 4;
	add.s32 	%r16, %r14, 512;
	mul.wide.u32 	%rd2, %r16, 4;
	add.s32 	%r17, %r14, 768;
	mul.wide.u32 	%rd3, %r17, 4;
	add.s32 	%r18, %r14, 1024;
	mul.wide.u32 	%rd4, %r18, 4;
	add.s32 	%r19, %r14, 1280;
	mul.wide.u32 	%rd5, %r19, 4;
	add.s32 	%r20, %r14, 1792;
	mul.wide.u32 	%rd6, %r20, 4;
	add.s32 	%r21, %r14, 2048;
	mul.wide.u32 	%rd7, %r21, 4;
	add.s32 	%r22, %r14, 2304;
	mul.wide.u32 	%rd8, %r22, 4;
	add.s32 	%r23, %r14, 2560;
	mul.wide.u32 	%rd9, %r23, 4;
	add.s32 	%r24, %r14, 2816;
	mul.wide.u32 	%rd10, %r24, 4;
	add.s32 	%r25, %r14, 3072;
	mul.wide.u32 	%rd11, %r25, 4;
	add.s32 	%r26, %r14, 3328;
	mul.wide.u32 	%rd12, %r26, 4;
	add.s32 	%r27, %r14, 3584;
	mul.wide.u32 	%rd13, %r27, 4;
	add.s32 	%r28, %r14, 3840;
	mul.wide.u32 	%rd14, %r28, 4;
	shl.b32 	%r29, %r1, 3;
	cvt.u64.u32 	%rd25, %r29;
	and.b64  	%rd26, %rd25, 7936;
	cvta.to.global.u64 	%rd27, %rd49;
	add.s64 	%rd28, %rd26, %rd27;
	add.s64 	%rd52, %rd28, 32;
	cvta.to.global.u64 	%rd53, %rd50;
	mov.f32 	%f52, 0f00000000;
	mov.b32 	%r41, 0;
$L__BB0_2:
	ld.global.f32 	%f4, [%rd52+-32];
	mov.u32 	%r30, %ctaid.x;
	mov.u32 	%r31, %ntid.x;
	mul.lo.s32 	%r32, %r30, %r31;
	shr.u32 	%r33, %r32, 2;
	shl.b32 	%r34, %r1, 9;
	and.b32  	%r35, %r34, 507904;
	add.s32 	%r36, %r33, %r35;
	and.b32  	%r37, %r1, 31;
	add.s32 	%r38, %r36, %r37;
	mul.wide.u32 	%rd29, %r38, 4;
	add.s64 	%rd30, %rd53, %rd29;
	ld.global.f32 	%f5, [%rd30];
	fma.rn.f32 	%f6, %f4, %f5, %f52;
	ld.global.f32 	%f7, [%rd52+-28];
	add.s64 	%rd31, %rd53, %rd1;
	ld.global.f32 	%f8, [%rd31];
	fma.rn.f32 	%f9, %f7, %f8, %f6;
	ld.global.f32 	%f10, [%rd52+-24];
	add.s64 	%rd32, %rd53, %rd2;
	ld.global.f32 	%f11, [%rd32];
	fma.rn.f32 	%f12, %f10, %f11, %f9;
	ld.global.f32 	%f13, [%rd52+-20];
	add.s64 	%rd33, %rd53, %rd3;
	ld.global.f32 	%f14, [%rd33];
	fma.rn.f32 	%f15, %f13, %f14, %f12;
	ld.global.f32 	%f16, [%rd52+-16];
	add.s64 	%rd34, %rd53, %rd4;
	ld.global.f32 	%f17, [%rd34];
	fma.rn.f32 	%f18, %f16, %f17, %f15;
	ld.global.f32 	%f19, [%rd52+-12];
	add.s64 	%rd35, %rd53, %rd5;
	ld.global.f32 	%f20, [%rd35];
	fma.rn.f32 	%f21, %f19, %f20, %f18;
	ld.global.f32 	%f22, [%rd52+-8];
	add.s32 	%r39, %r38, 1536;
	mul.wide.u32 	%rd36, %r39, 4;
	add.s64 	%rd37, %rd53, %rd36;
	ld.global.f32 	%f23, [%rd37];
	fma.rn.f32 	%f24, %f22, %f23, %f21;
	ld.global.f32 	%f25, [%rd52+-4];
	add.s64 	%rd38, %rd53, %rd6;
	ld.global.f32 	%f26, [%rd38];
	fma.rn.f32 	%f27, %f25, %f26, %f24;
	ld.global.f32 	%f28, [%rd52];
	add.s64 	%rd39, %rd53, %rd7;
	ld.global.f32 	%f29, [%rd39];
	fma.rn.f32 	%f30, %f28, %f29, %f27;
	ld.global.f32 	%f31, [%rd52+4];
	add.s64 	%rd40, %rd53, %rd8;
	ld.global.f32 	%f32, [%rd40];
	fma.rn.f32 	%f33, %f31, %f32, %f30;
	ld.global.f32 	%f34, [%rd52+8];
	add.s64 	%rd41, %rd53, %rd9;
	ld.global.f32 	%f35, [%rd41];
	fma.rn.f32 	%f36, %f34, %f35, %f33;
	ld.global.f32 	%f37, [%rd52+12];
	add.s64 	%rd42, %rd53, %rd10;
	ld.global.f32 	%f38, [%rd42];
	fma.rn.f32 	%f39, %f37, %f38, %f36;
	ld.global.f32 	%f40, [%rd52+16];
	add.s64 	%rd43, %rd53, %rd11;
	ld.global.f32 	%f41, [%rd43];
	fma.rn.f32 	%f42, %f40, %f41, %f39;
	ld.global.f32 	%f43, [%rd52+20];
	add.s64 	%rd44, %rd53, %rd12;
	ld.global.f32 	%f44, [%rd44];
	fma.rn.f32 	%f45, %f43, %f44, %f42;
	ld.global.f32 	%f46, [%rd52+24];
	add.s64 	%rd45, %rd53, %rd13;
	ld.global.f32 	%f47, [%rd45];
	fma.rn.f32 	%f48, %f46, %f47, %f45;
	ld.global.f32 	%f49, [%rd52+28];
	add.s64 	%rd46, %rd53, %rd14;
	ld.global.f32 	%f50, [%rd46];
	fma.rn.f32 	%f52, %f49, %f50, %f48;
	add.s32 	%r41, %r41, 16;
	add.s64 	%rd53, %rd53, 16384;
	add.s64 	%rd52, %rd52, 64;
	setp.ne.s32 	%p2, %r41, 64;
	@%p2 bra 	$L__BB0_2;
	ld.param.u64 	%rd51, [manual_dot_nn_op_float_m1_k256_n256_kernel0_param_2];
	setp.gt.u32 	%p3, %r1, 31;
	cvta.to.global.u64 	%rd47, %rd51;
	mul.wide.u32 	%rd48, %r4, 4;
	add.s64 	%rd21, %rd47, %rd48;
	@%p3 bra 	$L__BB0_5;
	mov.b32 	%r40, 0;
	st.global.u32 	[%rd21], %r40;
$L__BB0_5:
	bar.sync 	0;
	atom.global.add.f32 	%f51, [%rd21], %f52;
$L__BB0_6:
	ret;

}


// ===== COMPILED SASS (sm_100) =====

	.target	sm_100

	.elftype	@"ET_EXEC"


//--------------------- .note.nv.tkinfo           --------------------------
	.section	.note.nv.tkinfo,"",@"SHT_NOTE"
	.sectionflags	@"SHF_NOTE_NV_TKINFO"
	.tkinfo
        /*0018*/ 	.word	0x00000002
        /*0030*/ 	.string	""
        /*0030*/ 	.string	"ptxas"
        /*0030*/ 	.string	"Cuda compilation tools, release 13.0, V13.0.88"
        /*0030*/ 	.string	"Build cuda_13.0.r13.0/compiler.36424714_0"
        /*0030*/ 	.string	"-arch sm_100 -m 64 "



//--------------------- .note.nv.cuinfo           --------------------------
	.section	.note.nv.cuinfo,"",@"SHT_NOTE"
	.sectionflags	@"SHF_NOTE_NV_CUINFO"
        /*0018*/ 	.short	0x0002
        /*001a*/ 	.short	0x0064
        /*001c*/ 	.short	0x0082
	.zero		2


//--------------------- .nv.info                  --------------------------
	.section	.nv.info,"",@"SHT_CUDA_INFO"
	.align	4


	//----- nvinfo : EIATTR_REGCOUNT
	.align		4
        /*0000*/ 	.byte	0x04, 0x2f
        /*0002*/ 	.short	(.L_1 - .L_0)
	.align		4
.L_0:
        /*0004*/ 	.word	index@(manual_dot_nn_op_float_m1_k256_n256_kernel0)
        /*0008*/ 	.word	0x00000030


	//----- nvinfo : EIATTR_FRAME_SIZE
	.align		4
.L_1:
        /*000c*/ 	.byte	0x04, 0x11
        /*000e*/ 	.short	(.L_3 - .L_2)
	.align		4
.L_2:
        /*0010*/ 	.word	index@(manual_dot_nn_op_float_m1_k256_n256_kernel0)
        /*0014*/ 	.word	0x00000000


	//----- nvinfo : EIATTR_MIN_STACK_SIZE
	.align		4
.L_3:
        /*0018*/ 	.byte	0x04, 0x12
        /*001a*/ 	.short	(.L_5 - .L_4)
	.align		4
.L_4:
        /*001c*/ 	.word	index@(manual_dot_nn_op_float_m1_k256_n256_kernel0)
        /*0020*/ 	.word	0x00000000
.L_5:


//--------------------- .nv.compat                --------------------------
	.section	.nv.compat,"",@"SHT_CUDA_COMPAT_INFO"
	.align	4
        /*0000*/ 	.byte	0x02, 0x09, 0x00, 0x00, 0x02, 0x02, 0x01, 0x00, 0x02, 0x05, 0x05, 0x00, 0x03, 0x07, 0x01, 0x01
        /*0010*/ 	.byte	0x02, 0x03, 0x00, 0x00, 0x02, 0x06, 0x01, 0x00, 0x04, 0x0b, 0x08, 0x00, 0x09, 0x00, 0x00, 0x00
        /*0020*/ 	.byte	0x00, 0x00, 0x00, 0x00


//--------------------- .nv.info.manual_dot_nn_op_float_m1_k256_n256_kernel0 --------------------------
	.section	.nv.info.manual_dot_nn_op_float_m1_k256_n256_kernel0,"",@"SHT_CUDA_INFO"
	.sectionflags	@""
	.align	4


	//----- nvinfo : EIATTR_CUDA_API_VERSION
	.align		4
        /*0000*/ 	.byte	0x04, 0x37
        /*0002*/ 	.short	(.L_7 - .L_6)
.L_6:
        /*0004*/ 	.word	0x00000082


	//----- nvinfo : EIATTR_KPARAM_INFO
	.align		4
.L_7:
        /*0008*/ 	.byte	0x04, 0x17
        /*000a*/ 	.short	(.L_9 - .L_8)
.L_8:
        /*000c*/ 	.word	0x00000000
        /*0010*/ 	.short	0x0002
        /*0012*/ 	.short	0x0010
        /*0014*/ 	.byte	0x00, 0xf5, 0x21, 0x00


	//----- nvinfo : EIATTR_KPARAM_INFO
	.align		4
.L_9:
        /*0018*/ 	.byte	0x04, 0x17
        /*001a*/ 	.short	(.L_11 - .L_10)
.L_10:
        /*001c*/ 	.word	0x00000000
        /*0020*/ 	.short	0x0001
        /*0022*/ 	.short	0x0008
        /*0024*/ 	.byte	0x00, 0xf5, 0x21, 0x00


	//----- nvinfo : EIATTR_KPARAM_INFO
	.align		4
.L_11:
        /*0028*/ 	.byte	0x04, 0x17
        /*002a*/ 	.short	(.L_13 - .L_12)
.L_12:
        /*002c*/ 	.word	0x00000000
        /*0030*/ 	.short	0x0000
        /*0032*/ 	.short	0x0000
        /*0034*/ 	.byte	0x00, 0xf5, 0x21, 0x00


	//----- nvinfo : EIATTR_SPARSE_MMA_MASK
	.align		4
.L_13:
        /*0038*/ 	.byte	0x03, 0x50
        /*003a*/ 	.short	0x0000


	//----- nvinfo : EIATTR_MAXREG_COUNT
	.align		4
        /*003c*/ 	.byte	0x03, 0x1b
        /*003e*/ 	.short	0x00ff


	//----- nvinfo : EIATTR_NUM_BARRIERS
	.align		4
        /*0040*/ 	.byte	0x02, 0x4c
        /*0042*/ 	.byte	0x01
	.zero		1


	//----- nvinfo : EIATTR_MERCURY_ISA_VERSION
	.align		4
        /*0044*/ 	.byte	0x03, 0x5f
        /*0046*/ 	.short	0x0101


	//----- nvinfo : EIATTR_VRC_CTA_INIT_COUNT
	.align		4
        /*0048*/ 	.byte	0x02, 0x4a
	.zero		1
	.zero		1


	//----- nvinfo : EIATTR_EXIT_INSTR_OFFSETS
	.align		4
        /*004c*/ 	.byte	0x04, 0x1c
        /*004e*/ 	.short	(.L_15 - .L_14)


	//   ....[0]....
.L_14:
        /*0050*/ 	.word	0x00000080


	//   ....[1]....
        /*0054*/ 	.word	0x000012e0


	//----- nvinfo : EIATTR_CBANK_PARAM_SIZE
	.align		4
.L_15:
        /*0058*/ 	.byte	0x03, 0x19
        /*005a*/ 	.short	0x0018


	//----- nvinfo : EIATTR_PARAM_CBANK
	.align		4
        /*005c*/ 	.byte	0x04, 0x0a
        /*005e*/ 	.short	(.L_17 - .L_16)
	.align		4
.L_16:
        /*0060*/ 	.word	index@(.nv.constant0.manual_dot_nn_op_float_m1_k256_n256_kernel0)
        /*0064*/ 	.short	0x0380
        /*0066*/ 	.short	0x0018


	//----- nvinfo : EIATTR_SW_WAR
	.align		4
.L_17:
        /*0068*/ 	.byte	0x04, 0x36
        /*006a*/ 	.short	(.L_19 - .L_18)
.L_18:
        /*006c*/ 	.word	0x00000008
.L_19:


//--------------------- .nv.callgraph             --------------------------
	.section	.nv.callgraph,"",@"SHT_CUDA_CALLGRAPH"
	.align	4
	.sectionentsize	8
	.align		4
        /*0000*/ 	.word	0x00000000
	.align		4
        /*0004*/ 	.word	0xffffffff
	.align		4
        /*0008*/ 	.word	0x00000000
	.align		4
        /*000c*/ 	.word	0xfffffffe
	.align		4
        /*0010*/ 	.word	0x00000000
	.align		4
        /*0014*/ 	.word	0xfffffffd
	.align		4
        /*0018*/ 	.word	0x00000000
	.align		4
        /*001c*/ 	.word	0xfffffffc


//--------------------- .text.manual_dot_nn_op_float_m1_k256_n256_kernel0 --------------------------
	.section	.text.manual_dot_nn_op_float_m1_k256_n256_kernel0,"ax",@progbits
	.align	128
        .global         manual_dot_nn_op_float_m1_k256_n256_kernel0
        .type           manual_dot_nn_op_float_m1_k256_n256_kernel0,@function
        .size           manual_dot_nn_op_float_m1_k256_n256_kernel0,(.L_x_1 - manual_dot_nn_op_float_m1_k256_n256_kernel0)
        .other          manual_dot_nn_op_float_m1_k256_n256_kernel0,@"STO_CUDA_ENTRY STV_DEFAULT"
manual_dot_nn_op_float_m1_k256_n256_kernel0:
.text.manual_dot_nn_op_float_m1_k256_n256_kernel0:
[----:B------:R-:W-:Y:S01]  /*0000*/  LDC R1, c[0x0][0x37c] ;  /* 0x0000df00ff017b82 */ /* 0x000fe20000000800 */
[----:B------:R-:W0:Y:S07]  /*0010*/  S2R R7, SR_TID.X ;  /* 0x0000000000077919 */ /* 0x000e2e0000002100 */
[----:B------:R-:W1:Y:S08]  /*0020*/  S2UR UR8, SR_CTAID.X ;  /* 0x00000000000879c3 */ /* 0x000e700000002500 */
[----:B------:R-:W1:Y:S01]  /*0030*/  LDC R2, c[0x0][0x360] ;  /* 0x0000d800ff027b82 */ /* 0x000e620000000800 */
[----:B0-----:R-:W-:Y:S01]  /*0040*/  LOP3.LUT R0, R7, 0x1f, RZ, 0xc0, !PT ;  /* 0x0000001f07007812 */ /* 0x001fe200078ec0ff */
[----:B-1----:R-:W-:-:S05]  /*0050*/  IMAD R2, R2, UR8, RZ ;  /* 0x0000000802027c24 */ /* 0x002fca000f8e02ff */
[----:B------:R-:W-:-:S04]  /*0060*/  LEA.HI R4, R2, R0, RZ, 0x1e ;  /* 0x0000000002047211 */ /* 0x000fc800078ff0ff */
[----:B------:R-:W-:-:S13]  /*0070*/  ISETP.GT.U32.AND P0, PT, R4, 0xff, PT ;  /* 0x000000ff0400780c */ /* 0x000fda0003f04070 */
[----:B------:R-:W-:Y:S05]  /*0080*/  @P0 EXIT ;  /* 0x000000000000094d */ /* 0x000fea0003800000 */
[----:B------:R-:W0:Y:S01]  /*0090*/  LDC R5, c[0x0][0x360] ;  /* 0x0000d800ff057b82 */ /* 0x000e220000000800 */
[----:B------:R-:W1:Y:S01]  /*00a0*/  LDCU.128 UR12, c[0x0][0x380] ;  /* 0x00007000ff0c77ac */ /* 0x000e620008000c00 */
[C---:B------:R-:W-:Y:S02]  /*00b0*/  SHF.L.U32 R3, R7.reuse, 0x9, RZ ;  /* 0x0000000907037819 */ /* 0x040fe400000006ff */
[----:B------:R-:W-:Y:S01]  /*00c0*/  SHF.L.U32 R6, R7, 0x3, RZ ;  /* 0x0000000307067819 */ /* 0x000fe200000006ff */
[----:B------:R-:W2:Y:S01]  /*00d0*/  LDCU.64 UR6, c[0x0][0x358] ;  /* 0x00006b00ff0677ac */ /* 0x000ea20008000a00 */
[----:B------:R-:W-:Y:S02]  /*00e0*/  LOP3.LUT R3, R3, 0x7c000, RZ, 0xc0, !PT ;  /* 0x0007c00003037812 */ /* 0x000fe400078ec0ff */
[----:B------:R-:W3:Y:S01]  /*00f0*/  LDC.64 R22, c[0x0][0x388] ;  /* 0x0000e200ff167b82 */ /* 0x000ee20000000a00 */
[----:B------:R-:W-:-:S04]  /*0100*/  LOP3.LUT R6, R6, 0x1f00, RZ, 0xc0, !PT ;  /* 0x00001f0006067812 */ /* 0x000fc800078ec0ff */
[----:B-1----:R-:W-:-:S04]  /*0110*/  IADD3 R20, P0, PT, R6, UR12, RZ ;  /* 0x0000000c06147c10 */ /* 0x002fc8000ff1e0ff */
[----:B------:R-:W-:Y:S01]  /*0120*/  IADD3.X R21, PT, PT, RZ, UR13, RZ, P0, !PT ;  /* 0x0000000dff157c10 */ /* 0x000fe200087fe4ff */
[----:B0-----:R-:W-:Y:S01]  /*0130*/  IMAD R8, R5, UR8, RZ ;  /* 0x0000000805087c24 */ /* 0x001fe2000f8e02ff */
[----:B------:R-:W-:-:S03]  /*0140*/  LEA.HI R5, R2, R3, RZ, 0x1e ;  /* 0x0000000302057211 */ /* 0x000fc600078ff0ff */
[----:B--2---:R-:W2:Y:S01]  /*0150*/  LDG.E R32, desc[UR6][R20.64+0x4] ;  /* 0x0000040614207981 */ /* 0x004ea2000c1e1900 */
[----:B------:R-:W-:Y:S02]  /*0160*/  LEA.HI R9, R8, R3, RZ, 0x1e ;  /* 0x0000000308097211 */ /* 0x000fe400078ff0ff */
[C---:B------:R-:W-:Y:S01]  /*0170*/  IADD3 R34, PT, PT, R0.reuse, R5, RZ ;  /* 0x0000000500227210 */ /* 0x040fe20007ffe0ff */
[----:B------:R-:W4:Y:S01]  /*0180*/  LDG.E R17, desc[UR6][R20.64+0x8] ;  /* 0x0000080614117981 */ /* 0x000f22000c1e1900 */
[----:B------:R-:W-:Y:S02]  /*0190*/  IADD3 R33, PT, PT, R0, R9, RZ ;  /* 0x0000000900217210 */ /* 0x000fe40007ffe0ff */
[C---:B------:R-:W-:Y:S01]  /*01a0*/  IADD3 R13, PT, PT, R34.reuse, 0x100, RZ ;  /* 0x00000100220d7810 */ /* 0x040fe20007ffe0ff */
[----:B------:R-:W5:Y:S02]  /*01b0*/  LDG.E R5, desc[UR6][R20.64] ;  /* 0x0000000614057981 */ /* 0x000f64000c1e1900 */
[--C-:B---3--:R-:W-:Y:S01]  /*01c0*/  IMAD.WIDE.U32 R10, R33, 0x4, R22.reuse ;  /* 0x00000004210a7825 */ /* 0x108fe200078e0016 */
[----:B------:R-:W-:Y:S01]  /*01d0*/  IADD3 R8, PT, PT, R34, 0x200, RZ ;  /* 0x0000020022087810 */ /* 0x000fe20007ffe0ff */
[----:B------:R-:W3:Y:S02]  /*01e0*/  LDG.E R40, desc[UR6][R20.64+0xc] ;  /* 0x00000c0614287981 */ /* 0x000ee4000c1e1900 */
[----:B------:R-:W-:-:S02]  /*01f0*/  IMAD.WIDE.U32 R24, R13, 0x4, R22 ;  /* 0x000000040d187825 */ /* 0x000fc400078e0016 */
[----:B------:R-:W5:Y:S02]  /*0200*/  LDG.E R18, desc[UR6][R10.64] ;  /* 0x000000060a127981 */ /* 0x000f64000c1e1900 */
[--C-:B------:R-:W-:Y:S01]  /*0210*/  IMAD.WIDE.U32 R26, R8, 0x4, R22.reuse ;  /* 0x00000004081a7825 */ /* 0x100fe200078e0016 */
[----:B------:R-:W-:Y:S01]  /*0220*/  IADD3 R14, PT, PT, R34, 0x300, RZ ;  /* 0x00000300220e7810 */ /* 0x000fe20007ffe0ff */
[----:B------:R0:W2:Y:S04]  /*0230*/  LDG.E R9, desc[UR6][R24.64] ;  /* 0x0000000618097981 */ /* 0x0000a8000c1e1900 */
[----:B------:R-:W4:Y:S01]  /*0240*/  LDG.E R36, desc[UR6][R26.64] ;  /* 0x000000061a247981 */ /* 0x000f22000c1e1900 */
[----:B------:R-:W-:Y:S01]  /*0250*/  IMAD.WIDE.U32 R38, R14, 0x4, R22 ;  /* 0x000000040e267825 */ /* 0x000fe200078e0016 */
[----:B------:R-:W-:-:S02]  /*0260*/  IADD3 R19, PT, PT, R34, 0x400, RZ ;  /* 0x0000040022137810 */ /* 0x000fc40007ffe0ff */
[----:B------:R-:W-:Y:S01]  /*0270*/  IADD3 R15, PT, PT, R34, 0x500, RZ ;  /* 0x00000500220f7810 */ /* 0x000fe20007ffe0ff */
[----:B------:R-:W3:Y:S02]  /*0280*/  LDG.E R37, desc[UR6][R20.64+0x10] ;  /* 0x0000100614257981 */ /* 0x000ee4000c1e1900 */
[--C-:B------:R-:W-:Y:S02]  /*0290*/  IMAD.WIDE.U32 R28, R19, 0x4, R22.reuse ;  /* 0x00000004131c7825 */ /* 0x100fe400078e0016 */
[----:B------:R1:W3:Y:S02]  /*02a0*/  LDG.E R35, desc[UR6][R38.64] ;  /* 0x0000000626237981 */ /* 0x0002e4000c1e1900 */
[----:B------:R-:W-:Y:S02]  /*02b0*/  IMAD.WIDE.U32 R42, R15, 0x4, R22 ;  /* 0x000000040f2a7825 */ /* 0x000fe400078e0016 */
[----:B------:R1:W3:Y:S04]  /*02c0*/  LDG.E R30, desc[UR6][R28.64] ;  /* 0x000000061c1e7981 */ /* 0x0002e8000c1e1900 */
[----:B------:R1:W3:Y:S04]  /*02d0*/  LDG.E R42, desc[UR6][R42.64] ;  /* 0x000000062a2a7981 */ /* 0x0002e8000c1e1900 */
[----:B------:R-:W3:Y:S01]  /*02e0*/  LDG.E R31, desc[UR6][R20.64+0x14] ;  /* 0x00001406141f7981 */ /* 0x000ee2000c1e1900 */
[----:B0-----:R-:W-:-:S02]  /*02f0*/  IADD3 R25, PT, PT, R33, 0x600, RZ ;  /* 0x0000060021197810 */ /* 0x001fc40007ffe0ff */
[C---:B------:R-:W-:Y:S01]  /*0300*/  IADD3 R10, PT, PT, R34.reuse, 0x700, RZ ;  /* 0x00000700220a7810 */ /* 0x040fe20007ffe0ff */
[----:B------:R-:W3:Y:S02]  /*0310*/  LDG.E R41, desc[UR6][R20.64+0x28] ;  /* 0x0000280614297981 */ /* 0x000ee4000c1e1900 */
[--C-:B------:R-:W-:Y:S01]  /*0320*/  IMAD.WIDE.U32 R24, R25, 0x4, R22.reuse ;  /* 0x0000000419187825 */ /* 0x100fe200078e0016 */
[----:B------:R-:W-:Y:S01]  /*0330*/  IADD3 R12, PT, PT, R34, 0x800, RZ ;  /* 0x00000800220c7810 */ /* 0x000fe20007ffe0ff */
[----:B------:R-:W3:Y:S02]  /*0340*/  LDG.E R45, desc[UR6][R20.64+0x30] ;  /* 0x00003006142d7981 */ /* 0x000ee4000c1e1900 */
[--C-:B-1----:R-:W-:Y:S02]  /*0350*/  IMAD.WIDE.U32 R38, R10, 0x4, R22.reuse ;  /* 0x000000040a267825 */ /* 0x102fe400078e0016 */
[----:B------:R-:W3:Y:S01]  /*0360*/  LDG.E R6, desc[UR6][R24.64] ;  /* 0x0000000618067981 */ /* 0x000ee2000c1e1900 */
[----:B------:R-:W-:Y:S01]  /*0370*/  IADD3 R16, PT, PT, R34, 0x900, RZ ;  /* 0x0000090022107810 */ /* 0x000fe20007ffe0ff */
[----:B------:R-:W-:-:S02]  /*0380*/  IMAD.WIDE.U32 R26, R12, 0x4, R22 ;  /* 0x000000040c1a7825 */ /* 0x000fc400078e0016 */
[----:B------:R4:W3:Y:S02]  /*0390*/  LDG.E R11, desc[UR6][R38.64] ;  /* 0x00000006260b7981 */ /* 0x0008e4000c1e1900 */
[----:B------:R-:W-:Y:S02]  /*03a0*/  IMAD.WIDE.U32 R28, R16, 0x4, R22 ;  /* 0x00000004101c7825 */ /* 0x000fe400078e0016 */
[----:B------:R0:W3:Y:S04]  /*03b0*/  LDG.E R2, desc[UR6][R26.64] ;  /* 0x000000061a027981 */ /* 0x0000e8000c1e1900 */
[----:B------:R-:W3:Y:S01]  /*03c0*/  LDG.E R38, desc[UR6][R20.64+0x24] ;  /* 0x0000240614267981 */ /* 0x000ee2000c1e1900 */
[----:B------:R-:W-:Y:S01]  /*03d0*/  IADD3 R43, PT, PT, R34, 0xf00, RZ ;  /* 0x00000f00222b7810 */ /* 0x000fe20007ffe0ff */
[----:B-----5:R-:W-:-:S02]  /*03e0*/  FFMA R33, R5, R18, RZ ;  /* 0x0000001205217223 */ /* 0x020fc400000000ff */
[----:B------:R-:W5:Y:S02]  /*03f0*/  LDG.E R5, desc[UR6][R20.64+0x18] ;  /* 0x0000180614057981 */ /* 0x000f64000c1e1900 */
[----:B--2---:R-:W-:Y:S02]  /*0400*/  FFMA R44, R32, R9, R33 ;  /* 0x00000009202c7223 */ /* 0x004fe40000000021 */
[----:B------:R-:W2:Y:S01]  /*0410*/  LDG.E R32, desc[UR6][R20.64+0x1c] ;  /* 0x00001c0614207981 */ /* 0x000ea2000c1e1900 */
[C---:B------:R-:W-:Y:S01]  /*0420*/  IADD3 R18, PT, PT, R34.reuse, 0xa00, RZ ;  /* 0x00000a0022127810 */ /* 0x040fe20007ffe0ff */
[----:B----4-:R-:W-:Y:S02]  /*0430*/  FFMA R39, R17, R36, R44 ;  /* 0x0000002411277223 */ /* 0x010fe4000000002c */
[----:B------:R-:W4:Y:S01]  /*0440*/  LDG.E R17, desc[UR6][R20.64+0x20] ;  /* 0x0000200614117981 */ /* 0x000f22000c1e1900 */
[----:B------:R-:W-:Y:S01]  /*0450*/  IADD3 R9, PT, PT, R34, 0xb00, RZ ;  /* 0x00000b0022097810 */ /* 0x000fe20007ffe0ff */
[----:B------:R-:W-:-:S02]  /*0460*/  IMAD.WIDE.U32 R24, R18, 0x4, R22 ;  /* 0x0000000412187825 */ /* 0x000fc400078e0016 */
[----:B------:R1:W4:Y:S02]  /*0470*/  LDG.E R33, desc[UR6][R28.64] ;  /* 0x000000061c217981 */ /* 0x000324000c1e1900 */
[----:B---3--:R-:W-:Y:S01]  /*0480*/  FFMA R40, R40, R35, R39 ;  /* 0x0000002328287223 */ /* 0x008fe20000000027 */
[C---:B------:R-:W-:Y:S01]  /*0490*/  IADD3 R35, PT, PT, R34.reuse, 0xc00, RZ ;  /* 0x00000c0022237810 */ /* 0x040fe20007ffe0ff */
[----:B0-----:R-:W-:Y:S01]  /*04a0*/  IMAD.WIDE.U32 R26, R9, 0x4, R22 ;  /* 0x00000004091a7825 */ /* 0x001fe200078e0016 */
[----:B------:R0:W3:Y:S01]  /*04b0*/  LDG.E R36, desc[UR6][R24.64] ;  /* 0x0000000618247981 */ /* 0x0000e2000c1e1900 */
[C---:B------:R-:W-:Y:S02]  /*04c0*/  IADD3 R39, PT, PT, R34.reuse, 0xd00, RZ ;  /* 0x00000d0022277810 */ /* 0x040fe40007ffe0ff */
[----:B------:R-:W-:Y:S01]  /*04d0*/  FFMA R30, R37, R30, R40 ;  /* 0x0000001e251e7223 */ /* 0x000fe20000000028 */
[----:B-1----:R-:W-:Y:S01]  /*04e0*/  IMAD.WIDE.U32 R28, R35, 0x4, R22 ;  /* 0x00000004231c7825 */ /* 0x002fe200078e0016 */
[----:B------:R-:W3:Y:S01]  /*04f0*/  LDG.E R27, desc[UR6][R26.64] ;  /* 0x000000061a1b7981 */ /* 0x000ee2000c1e1900 */
[----:B------:R-:W-:-:S03]  /*0500*/  IADD3 R37, PT, PT, R34, 0xe00, RZ ;  /* 0x00000e0022257810 */ /* 0x000fc60007ffe0ff */
[----:B------:R-:W3:Y:S01]  /*0510*/  LDG.E R40, desc[UR6][R20.64+0x2c] ;  /* 0x00002c0614287981 */ /* 0x000ee2000c1e1900 */
[----:B0-----:R-:W-:-:S04]  /*0520*/  IMAD.WIDE.U32 R24, R39, 0x4, R22 ;  /* 0x0000000427187825 */ /* 0x001fc800078e0016 */
[----:B------:R-:W-:Y:S01]  /*0530*/  FFMA R42, R31, R42, R30 ;  /* 0x0000002a1f2a7223 */ /* 0x000fe2000000001e */
[----:B------:R0:W3:Y:S01]  /*0540*/  LDG.E R28, desc[UR6][R28.64] ;  /* 0x000000061c1c7981 */ /* 0x0000e2000c1e1900 */
[----:B------:R-:W-:-:S03]  /*0550*/  IMAD.WIDE.U32 R30, R37, 0x4, R22 ;  /* 0x00000004251e7825 */ /* 0x000fc600078e0016 */
[----:B------:R-:W3:Y:S04]  /*0560*/  LDG.E R24, desc[UR6][R24.64] ;  /* 0x0000000618187981 */ /* 0x000ee8000c1e1900 */
[----:B------:R-:W3:Y:S04]  /*0570*/  LDG.E R26, desc[UR6][R20.64+0x34] ;  /* 0x00003406141a7981 */ /* 0x000ee8000c1e1900 */
[----:B------:R-:W3:Y:S04]  /*0580*/  LDG.E R30, desc[UR6][R30.64] ;  /* 0x000000061e1e7981 */ /* 0x000ee8000c1e1900 */
[----:B------:R-:W3:Y:S01]  /*0590*/  LDG.E R34, desc[UR6][R20.64+0x38] ;  /* 0x0000380614227981 */ /* 0x000ee2000c1e1900 */
[----:B------:R-:W-:-:S03]  /*05a0*/  IMAD.WIDE.U32 R22, R43, 0x4, R22 ;  /* 0x000000042b167825 */ /* 0x000fc600078e0016 */
[----:B------:R-:W3:Y:S04]  /*05b0*/  LDG.E R44, desc[UR6][R20.64+0x3c] ;  /* 0x00003c06142c7981 */ /* 0x000ee8000c1e1900 */
[----:B------:R1:W3:Y:S01]  /*05c0*/  LDG.E R25, desc[UR6][R22.64] ;  /* 0x0000000616197981 */ /* 0x0002e2000c1e1900 */
[----:B0-----:R-:W0:Y:S01]  /*05d0*/  LDC R29, c[0x0][0x360] ;  /* 0x0000d800ff1d7b82 */ /* 0x001e220000000800 */
[----:B------:R-:W-:-:S04]  /*05e0*/  UIADD3 UR4, UP0, UPT, UR14, 0x4000, URZ ;  /* 0x000040000e047890 */ /* 0x000fc8000ff1e0ff */
[----:B------:R-:W-:Y:S01]  /*05f0*/  UIADD3.X UR5, UPT, UPT, URZ, UR15, URZ, UP0, !UPT ;  /* 0x0000000fff057290 */ /* 0x000fe200087fe4ff */
[----:B-----5:R-:W-:-:S04]  /*0600*/  FFMA R5, R5, R6, R42 ;  /* 0x0000000605057223 */ /* 0x020fc8000000002a */
[----:B--2---:R-:W-:Y:S02]  /*0610*/  FFMA R32, R32, R11, R5 ;  /* 0x0000000b20207223 */ /* 0x004fe40000000005 */
[----:B------:R-:W2:Y:S02]  /*0620*/  LDG.E R11, desc[UR6][R20.64+0x40] ;  /* 0x00004006140b7981 */ /* 0x000ea4000c1e1900 */
[----:B----4-:R-:W-:Y:S01]  /*0630*/  FFMA R17, R17, R2, R32 ;  /* 0x0000000211117223 */ /* 0x010fe20000000020 */
[----:B0-----:R-:W-:Y:S01]  /*0640*/  IMAD R2, R29, UR8, RZ ;  /* 0x000000081d027c24 */ /* 0x001fe2000f8e02ff */
[----:B------:R-:W4:Y:S02]  /*0650*/  LDG.E R32, desc[UR6][R20.64+0x4c] ;  /* 0x00004c0614207981 */ /* 0x000f24000c1e1900 */
[----:B------:R-:W-:Y:S02]  /*0660*/  FFMA R38, R38, R33, R17 ;  /* 0x0000002126267223 */ /* 0x000fe40000000011 */
[----:B------:R-:W-:Y:S01]  /*0670*/  LEA.HI R5, R2, R3, RZ, 0x1e ;  /* 0x0000000302057211 */ /* 0x000fe200078ff0ff */
[----:B------:R-:W5:Y:S01]  /*0680*/  LDG.E R17, desc[UR6][R20.64+0x48] ;  /* 0x0000480614117981 */ /* 0x000f62000c1e1900 */
[----:B------:R-:W-:Y:S01]  /*0690*/  MOV R2, UR4 ;  /* 0x0000000400027c02 */ /* 0x000fe20008000f00 */
[----:B---3--:R-:W-:Y:S01]  /*06a0*/  FFMA R41, R41, R36, R38 ;  /* 0x0000002429297223 */ /* 0x008fe20000000026 */
[----:B------:R-:W-:Y:S01]  /*06b0*/  MOV R3, UR5 ;  /* 0x0000000500037c02 */ /* 0x000fe20008000f00 */
[----:B------:R-:W3:Y:S01]  /*06c0*/  LDG.E R33, desc[UR6][R20.64+0x50] ;  /* 0x0000500614217981 */ /* 0x000ee2000c1e1900 */
[----:B------:R-:W-:-:S03]  /*06d0*/  IADD3 R5, PT, PT, R0, R5, RZ ;  /* 0x0000000500057210 */ /* 0x000fc60007ffe0ff */
[----:B------:R-:W3:Y:S02]  /*06e0*/  LDG.E R38, desc[UR6][R20.64+0x54] ;  /* 0x0000540614267981 */ /* 0x000ee4000c1e1900 */
[----:B-1----:R-:W-:-:S04]  /*06f0*/  IMAD.WIDE.U32 R22, R5, 0x4, R2 ;  /* 0x0000000405167825 */ /* 0x002fc800078e0002 */
[----:B------:R-:W-:-:S04]  /*0700*/  FFMA R40, R40, R27, R41 ;  /* 0x0000001b28287223 */ /* 0x000fc80000000029 */
[----:B------:R-:W-:Y:S01]  /*0710*/  FFMA R45, R45, R28, R40 ;  /* 0x0000001c2d2d7223 */ /* 0x000fe20000000028 */
[----:B------:R-:W-:Y:S01]  /*0720*/  IMAD.WIDE.U32 R28, R13, 0x4, R2 ;  /* 0x000000040d1c7825 */ /* 0x000fe200078e0002 */
[----:B------:R0:W2:Y:S04]  /*0730*/  LDG.E R6, desc[UR6][R22.64] ;  /* 0x0000000616067981 */ /* 0x0000a8000c1e1900 */
[----:B------:R-:W4:Y:S01]  /*0740*/  LDG.E R13, desc[UR6][R20.64+0x44] ;  /* 0x00004406140d7981 */ /* 0x000f22000c1e1900 */
[----:B------:R-:W-:Y:S01]  /*0750*/  FFMA R45, R26, R24, R45 ;  /* 0x000000181a2d7223 */ /* 0x000fe2000000002d */
[----:B------:R-:W-:Y:S02]  /*0760*/  IMAD.WIDE.U32 R26, R8, 0x4, R2 ;  /* 0x00000004081a7825 */ /* 0x000fe400078e0002 */
[----:B------:R-:W3:Y:S04]  /*0770*/  LDG.E R40, desc[UR6][R20.64+0x58] ;  /* 0x0000580614287981 */ /* 0x000ee8000c1e1900 */
[----:B------:R-:W4:Y:S01]  /*0780*/  LDG.E R8, desc[UR6][R28.64] ;  /* 0x000000061c087981 */ /* 0x000f22000c1e1900 */
[----:B------:R-:W-:Y:S01]  /*0790*/  FFMA R45, R34, R30, R45 ;  /* 0x0000001e222d7223 */ /* 0x000fe2000000002d */
[----:B------:R-:W-:-:S02]  /*07a0*/  IMAD.WIDE.U32 R30, R14, 0x4, R2 ;  /* 0x000000040e1e7825 */ /* 0x000fc400078e0002 */
[----:B------:R-:W5:Y:S02]  /*07b0*/  LDG.E R34, desc[UR6][R26.64] ;  /* 0x000000061a227981 */ /* 0x000f64000c1e1900 */
[----:B0-----:R-:W-:Y:S01]  /*07c0*/  IMAD.WIDE.U32 R22, R19, 0x4, R2 ;  /* 0x0000000413167825 */ /* 0x001fe200078e0002 */
[----:B------:R-:W-:Y:S01]  /*07d0*/  UIADD3 UR9, UP0, UPT, UR4, 0x4000, URZ ;  /* 0x0000400004097890 */ /* 0x000fe2000ff1e0ff */
[----:B------:R-:W3:Y:S02]  /*07e0*/  LDG.E R19, desc[UR6][R30.64] ;  /* 0x000000061e137981 */ /* 0x000ee4000c1e1900 */
[----:B------:R-:W-:Y:S01]  /*07f0*/  FFMA R44, R44, R25, R45 ;  /* 0x000000192c2c7223 */ /* 0x000fe2000000002d */
[----:B------:R-:W-:Y:S01]  /*0800*/  IADD3 R25, PT, PT, R5, 0x600, RZ ;  /* 0x0000060005197810 */ /* 0x000fe20007ffe0ff */
[--C-:B------:R-:W-:Y:S01]  /*0810*/  IMAD.WIDE.U32 R14, R15, 0x4, R2.reuse ;  /* 0x000000040f0e7825 */ /* 0x100fe200078e0002 */
[----:B------:R-:W3:Y:S03]  /*0820*/  LDG.E R36, desc[UR6][R22.64] ;  /* 0x0000000616247981 */ /* 0x000ee6000c1e1900 */
[----:B------:R-:W-:Y:S01]  /*0830*/  IMAD.WIDE.U32 R24, R25, 0x4, R2 ;  /* 0x0000000419187825 */ /* 0x000fe200078e0002 */
[----:B------:R-:W3:Y:S04]  /*0840*/  LDG.E R41, desc[UR6][R14.64] ;  /* 0x000000060e297981 */ /* 0x000ee8000c1e1900 */
[----:B------:R-:W3:Y:S04]  /*0850*/  LDG.E R5, desc[UR6][R24.64] ;  /* 0x0000000618057981 */ /* 0x000ee8000c1e1900 */
[----:B------:R-:W3:Y:S04]  /*0860*/  LDG.E R42, desc[UR6][R26.64+0x4000] ;  /* 0x004000061a2a7981 */ /* 0x000ee8000c1e1900 */
[----:B------:R-:W3:Y:S01]  /*0870*/  LDG.E R24, desc[UR6][R20.64+0x60] ;  /* 0x0000600614187981 */ /* 0x000ee2000c1e1900 */
[----:B------:R-:W-:Y:S01]  /*0880*/  UIADD3.X UR10, UPT, UPT, URZ, UR5, URZ, UP0, !UPT ;  /* 0x00000005ff0a7290 */ /* 0x000fe200087fe4ff */
[----:B--2---:R-:W-:Y:S01]  /*0890*/  FFMA R6, R11, R6, R44 ;  /* 0x000000060b067223 */ /* 0x004fe2000000002c */
[----:B------:R-:W-:Y:S01]  /*08a0*/  IMAD.WIDE.U32 R10, R10, 0x4, R2 ;  /* 0x000000040a0a7825 */ /* 0x000fe200078e0002 */
[----:B------:R-:W-:Y:S01]  /*08b0*/  UIADD3 UR4, UP0, UPT, UR4, 0x8000, URZ ;  /* 0x0000800004047890 */ /* 0x000fe2000ff1e0ff */
[----:B------:R-:W2:Y:S04]  /*08c0*/  LDG.E R26, desc[UR6][R26.64+0x8000] ;  /* 0x008000061a1a7981 */ /* 0x000ea8000c1e1900 */
[----:B------:R-:W2:Y:S04]  /*08d0*/  LDG.E R45, desc[UR6][R10.64] ;  /* 0x000000060a2d7981 */ /* 0x000ea8000c1e1900 */
[----:B------:R-:W2:Y:S01]  /*08e0*/  LDG.E R44, desc[UR6][R20.64+0xe4] ;  /* 0x0000e406142c7981 */ /* 0x000ea2000c1e1900 */
[----:B----4-:R-:W-:Y:S01]  /*08f0*/  FFMA R6, R13, R8, R6 ;  /* 0x000000080d067223 */ /* 0x010fe20000000006 */
[----:B------:R-:W-:-:S02]  /*0900*/  UIADD3.X UR5, UPT, UPT, URZ, UR5, URZ, UP0, !UPT ;  /* 0x00000005ff057290 */ /* 0x000fc400087fe4ff */
[----:B------:R-:W4:Y:S01]  /*0910*/  LDG.E R27, desc[UR6][R20.64+0xc8] ;  /* 0x0000c806141b7981 */ /* 0x000f22000c1e1900 */
[----:B-----5:R-:W-:Y:S01]  /*0920*/  FFMA R17, R17, R34, R6 ;  /* 0x0000002211117223 */ /* 0x020fe20000000006 */
[----:B------:R-:W-:Y:S02]  /*0930*/  IMAD.WIDE.U32 R12, R12, 0x4, R2 ;  /* 0x000000040c0c7825 */ /* 0x000fe400078e0002 */
[----:B------:R-:W2:Y:S02]  /*0940*/  LDG.E R6, desc[UR6][R20.64+0x5c] ;  /* 0x00005c0614067981 */ /* 0x000ea4000c1e1900 */
[----:B---3--:R-:W-:Y:S01]  /*0950*/  FFMA R32, R32, R19, R17 ;  /* 0x0000001320207223 */ /* 0x008fe20000000011 */
[----:B------:R-:W-:Y:S01]  /*0960*/  IMAD.WIDE.U32 R16, R16, 0x4, R2 ;  /* 0x0000000410107825 */ /* 0x000fe200078e0002 */
[----:B------:R-:W3:Y:S03]  /*0970*/  LDG.E R25, desc[UR6][R12.64] ;  /* 0x000000060c197981 */ /* 0x000ee6000c1e1900 */
[----:B------:R-:W-:Y:S01]  /*0980*/  FFMA R33, R33, R36, R32 ;  /* 0x0000002421217223 */ /* 0x000fe20000000020 */
[----:B------:R-:W-:Y:S01]  /*0990*/  IMAD.WIDE.U32 R18, R18, 0x4, R2 ;  /* 0x0000000412127825 */ /* 0x000fe200078e0002 */
[----:B------:R-:W5:Y:S03]  /*09a0*/  LDG.E R32, desc[UR6][R20.64+0x64] ;  /* 0x0000640614207981 */ /* 0x000f66000c1e1900 */
[----:B------:R-:W-:-:S02]  /*09b0*/  FFMA R41, R38, R41, R33 ;  /* 0x0000002926297223 */ /* 0x000fc40000000021 */
[----:B------:R-:W5:Y:S02]  /*09c0*/  LDG.E R33, desc[UR6][R16.64] ;  /* 0x0000000610217981 */ /* 0x000f64000c1e1900 */
[----:B------:R-:W-:Y:S02]  /*09d0*/  FFMA R40, R40, R5, R41 ;  /* 0x0000000528287223 */ /* 0x000fe40000000029 */
[----:B------:R-:W4:Y:S04]  /*09e0*/  LDG.E R34, desc[UR6][R20.64+0x68] ;  /* 0x0000680614227981 */ /* 0x000f28000c1e1900 */
[----:B------:R-:W4:Y:S01]  /*09f0*/  LDG.E R5, desc[UR6][R18.64] ;  /* 0x0000000612057981 */ /* 0x000f22000c1e1900 */
[----:B------:R-:W-:-:S03]  /*0a00*/  IMAD.WIDE.U32 R8, R9, 0x4, R2 ;  /* 0x0000000409087825 */ /* 0x000fc600078e0002 */
[----:B------:R-:W4:Y:S04]  /*0a10*/  LDG.E R36, desc[UR6][R20.64+0x6c] ;  /* 0x00006c0614247981 */ /* 0x000f28000c1e1900 */
[----:B------:R-:W4:Y:S01]  /*0a20*/  LDG.E R41, desc[UR6][R8.64] ;  /* 0x0000000608297981 */ /* 0x000f22000c1e1900 */
[----:B--2---:R-:W-:-:S03]  /*0a30*/  FFMA R45, R6, R45, R40 ;  /* 0x0000002d062d7223 */ /* 0x004fc60000000028 */
[----:B------:R-:W2:Y:S01]  /*0a40*/  LDG.E R6, desc[UR6][R20.64+0x70] ;  /* 0x0000700614067981 */ /* 0x000ea2000c1e1900 */
[----:B---3--:R-:W-:Y:S01]  /*0a50*/  FFMA R45, R24, R25, R45 ;  /* 0x00000019182d7223 */ /* 0x008fe2000000002d */
[----:B------:R-:W-:-:S04]  /*0a60*/  IMAD.WIDE.U32 R24, R35, 0x4, R2 ;  /* 0x0000000423187825 */ /* 0x000fc800078e0002 */
[----:B-----5:R-:W-:Y:S01]  /*0a70*/  FFMA R45, R32, R33, R45 ;  /* 0x00000021202d7223 */ /* 0x020fe2000000002d */
[----:B------:R-:W-:Y:S02]  /*0a80*/  IMAD.WIDE.U32 R32, R39, 0x4, R2 ;  /* 0x0000000427207825 */ /* 0x000fe400078e0002 */
[----:B------:R-:W2:Y:S04]  /*0a90*/  LDG.E R39, desc[UR6][R24.64] ;  /* 0x0000000618277981 */ /* 0x000ea8000c1e1900 */
[----:B------:R-:W3:Y:S01]  /*0aa0*/  LDG.E R38, desc[UR6][R32.64] ;  /* 0x0000000620267981 */ /* 0x000ee2000c1e1900 */
[----:B----4-:R-:W-:-:S03]  /*0ab0*/  FFMA R45, R34, R5, R45 ;  /* 0x00000005222d7223 */ /* 0x010fc6000000002d */
[----:B------:R-:W3:Y:S01]  /*0ac0*/  LDG.E R5, desc[UR6][R20.64+0x74] ;  /* 0x0000740614057981 */ /* 0x000ee2000c1e1900 */
[----:B------:R-:W0:Y:S01]  /*0ad0*/  LDC R40, c[0x0][0x360] ;  /* 0x0000d800ff287b82 */ /* 0x000e220000000800 */
[----:B------:R-:W-:-:S04]  /*0ae0*/  IMAD.WIDE.U32 R34, R37, 0x4, R2 ;  /* 0x0000000425227825 */ /* 0x000fc800078e0002 */
[----:B------:R-:W-:Y:S02]  /*0af0*/  FFMA R41, R36, R41, R45 ;  /* 0x0000002924297223 */ /* 0x000fe4000000002d */
[----:B------:R-:W4:Y:S04]  /*0b00*/  LDG.E R36, desc[UR6][R20.64+0x78] ;  /* 0x0000780614247981 */ /* 0x000f28000c1e1900 */
[----:B------:R-:W4:Y:S01]  /*0b10*/  LDG.E R37, desc[UR6][R34.64] ;  /* 0x0000000622257981 */ /* 0x000f22000c1e1900 */
[----:B------:R-:W-:-:S03]  /*0b20*/  IMAD.WIDE.U32 R2, R43, 0x4, R2 ;  /* 0x000000042b027825 */ /* 0x000fc600078e0002 */
[----:B------:R-:W5:Y:S04]  /*0b30*/  LDG.E R43, desc[UR6][R20.64+0x7c] ;  /* 0x00007c06142b7981 */ /* 0x000f68000c1e1900 */
[----:B------:R-:W5:Y:S01]  /*0b40*/  LDG.E R45, desc[UR6][R20.64+0x80] ;  /* 0x00008006142d7981 */ /* 0x000f62000c1e1900 */
[----:B0-----:R-:W-:Y:S02]  /*0b50*/  IMAD R40, R40, UR8, RZ ;  /* 0x0000000828287c24 */ /* 0x001fe4000f8e02ff */
[----:B--2---:R-:W-:-:S04]  /*0b60*/  FFMA R6, R6, R39, R41 ;  /* 0x0000002706067223 */ /* 0x004fc80000000029 */
[----:B---3--:R-:W-:Y:S01]  /*0b70*/  FFMA R39, R5, R38, R6 ;  /* 0x0000002605277223 */ /* 0x008fe20000000006 */
[----:B------:R-:W-:-:S04]  /*0b80*/  SHF.L.U32 R5, R7, 0x9, RZ ;  /* 0x0000000907057819 */ /* 0x000fc800000006ff */
[----:B------:R-:W-:-:S04]  /*0b90*/  LOP3.LUT R5, R5, 0x7c000, RZ, 0xc0, !PT ;  /* 0x0007c00005057812 */ /* 0x000fc800078ec0ff */
[----:B------:R-:W-:Y:S02]  /*0ba0*/  LEA.HI R41, R40, R5, RZ, 0x1e ;  /* 0x0000000528297211 */ /* 0x000fe400078ff0ff */
[----:B------:R-:W5:Y:S01]  /*0bb0*/  LDG.E R40, desc[UR6][R2.64] ;  /* 0x0000000602287981 */ /* 0x000f62000c1e1900 */
[----:B----4-:R-:W-:Y:S01]  /*0bc0*/  FFMA R6, R36, R37, R39 ;  /* 0x0000002524067223 */ /* 0x010fe20000000027 */
[----:B------:R-:W-:Y:S02]  /*0bd0*/  MOV R36, UR9 ;  /* 0x0000000900247c02 */ /* 0x000fe40008000f00 */
[----:B------:R-:W-:Y:S02]  /*0be0*/  MOV R37, UR10 ;  /* 0x0000000a00257c02 */ /* 0x000fe40008000f00 */
[----:B------:R-:W-:-:S05]  /*0bf0*/  IADD3 R41, PT, PT, R0, R41, RZ ;  /* 0x0000002900297210 */ /* 0x000fca0007ffe0ff */
[----:B------:R-:W-:-:S06]  /*0c00*/  IMAD.WIDE.U32 R38, R41, 0x4, R36 ;  /* 0x0000000429267825 */ /* 0x000fcc00078e0024 */
[----:B------:R-:W2:Y:S04]  /*0c10*/  LDG.E R38, desc[UR6][R38.64] ;  /* 0x0000000626267981 */ /* 0x000ea8000c1e1900 */
[----:B------:R-:W3:Y:S01]  /*0c20*/  LDG.E R39, desc[UR6][R20.64+0x90] ;  /* 0x0000900614277981 */ /* 0x000ee2000c1e1900 */
[----:B-----5:R-:W-:-:S03]  /*0c30*/  FFMA R6, R43, R40, R6 ;  /* 0x000000282b067223 */ /* 0x020fc60000000006 */
[----:B------:R-:W4:Y:S04]  /*0c40*/  LDG.E R43, desc[UR6][R20.64+0x84] ;  /* 0x00008406142b7981 */ /* 0x000f28000c1e1900 */
[----:B------:R-:W4:Y:S01]  /*0c50*/  LDG.E R40, desc[UR6][R28.64+0x4000] ;  /* 0x004000061c287981 */ /* 0x000f22000c1e1900 */
[----:B------:R-:W-:Y:S01]  /*0c60*/  IADD3 R41, PT, PT, R41, 0x600, RZ ;  /* 0x0000060029297810 */ /* 0x000fe20007ffe0ff */
[----:B--2---:R-:W-:Y:S02]  /*0c70*/  FFMA R6, R45, R38, R6 ;  /* 0x000000262d067223 */ /* 0x004fe40000000006 */
[----:B------:R0:W2:Y:S04]  /*0c80*/  LDG.E R28, desc[UR6][R28.64+0x8000] ;  /* 0x008000061c1c7981 */ /* 0x0000a8000c1e1900 */
[----:B------:R-:W5:Y:S04]  /*0c90*/  LDG.E R45, desc[UR6][R20.64+0x88] ;  /* 0x00008806142d7981 */ /* 0x000f68000c1e1900 */
[----:B------:R-:W3:Y:S01]  /*0ca0*/  LDG.E R38, desc[UR6][R22.64+0x4000] ;  /* 0x0040000616267981 */ /* 0x000ee2000c1e1900 */
[----:B------:R-:W-:-:S03]  /*0cb0*/  IMAD.WIDE.U32 R36, R41, 0x4, R36 ;  /* 0x0000000429247825 */ /* 0x000fc600078e0024 */
[----:B------:R-:W2:Y:S04]  /*0cc0*/  LDG.E R41, desc[UR6][R20.64+0x94] ;  /* 0x0000940614297981 */ /* 0x000ea8000c1e1900 */
[----:B------:R-:W2:Y:S04]  /*0cd0*/  LDG.E R36, desc[UR6][R36.64] ;  /* 0x0000000624247981 */ /* 0x000ea8000c1e1900 */
[----:B------:R-:W0:Y:S04]  /*0ce0*/  LDG.E R29, desc[UR6][R20.64+0xc0] ;  /* 0x0000c006141d7981 */ /* 0x000e28000c1e1900 */
[----:B------:R-:W2:Y:S04]  /*0cf0*/  LDG.E R22, desc[UR6][R22.64+0x8000] ;  /* 0x0080000616167981 */ /* 0x000ea8000c1e1900 */
[----:B------:R-:W2:Y:S04]  /*0d00*/  LDG.E R37, desc[UR6][R20.64+0xa4] ;  /* 0x0000a40614257981 */ /* 0x000ea8000c1e1900 */
[----:B------:R-:W2:Y:S01]  /*0d10*/  LDG.E R23, desc[UR6][R20.64+0xe0] ;  /* 0x0000e00614177981 */ /* 0x000ea2000c1e1900 */
[----:B----4-:R-:W-:-:S03]  /*0d20*/  FFMA R40, R43, R40, R6 ;  /* 0x000000282b287223 */ /* 0x010fc60000000006 */
[----:B------:R-:W4:Y:S04]  /*0d30*/  LDG.E R6, desc[UR6][R20.64+0x8c] ;  /* 0x00008c0614067981 */ /* 0x000f28000c1e1900 */
[----:B------:R-:W4:Y:S01]  /*0d40*/  LDG.E R43, desc[UR6][R30.64+0x4000] ;  /* 0x004000061e2b7981 */ /* 0x000f22000c1e1900 */
[----:B-----5:R-:W-:-:S03]  /*0d50*/  FFMA R45, R45, R42, R40 ;  /* 0x0000002a2d2d7223 */ /* 0x020fc60000000028 */
[----:B------:R-:W5:Y:S04]  /*0d60*/  LDG.E R30, desc[UR6][R30.64+0x8000] ;  /* 0x008000061e1e7981 */ /* 0x000f68000c1e1900 */
[----:B------:R-:W2:Y:S04]  /*0d70*/  LDG.E R40, desc[UR6][R14.64+0x4000] ;  /* 0x004000060e287981 */ /* 0x000ea8000c1e1900 */
[----:B------:R-:W5:Y:S04]  /*0d80*/  LDG.E R31, desc[UR6][R20.64+0xd8] ;  /* 0x0000d806141f7981 */ /* 0x000f68000c1e1900 */
[----:B------:R-:W5:Y:S04]  /*0d90*/  LDG.E R14, desc[UR6][R14.64+0x8000] ;  /* 0x008000060e0e7981 */ /* 0x000f68000c1e1900 */
[----:B------:R-:W5:Y:S01]  /*0da0*/  LDG.E R15, desc[UR6][R20.64+0xdc] ;  /* 0x0000dc06140f7981 */ /* 0x000f62000c1e1900 */
[----:B----4-:R-:W-:-:S03]  /*0db0*/  FFMA R6, R6, R43, R45 ;  /* 0x0000002b06067223 */ /* 0x010fc6000000002d */
[----:B------:R-:W4:Y:S01]  /*0dc0*/  LDG.E R43, desc[UR6][R20.64+0x98] ;  /* 0x00009806142b7981 */ /* 0x000f22000c1e1900 */
[----:B---3--:R-:W-:-:S03]  /*0dd0*/  FFMA R38, R39, R38, R6 ;  /* 0x0000002627267223 */ /* 0x008fc60000000006 */
[----:B------:R-:W3:Y:S04]  /*0de0*/  LDG.E R6, desc[UR6][R20.64+0x9c] ;  /* 0x00009c0614067981 */ /* 0x000ee8000c1e1900 */
[----:B------:R-:W3:Y:S04]  /*0df0*/  LDG.E R39, desc[UR6][R10.64+0x4000] ;  /* 0x004000060a277981 */ /* 0x000ee8000c1e1900 */
[----:B------:R-:W5:Y:S01]  /*0e00*/  LDG.E R45, desc[UR6][R20.64+0xbc] ;  /* 0x0000bc06142d7981 */ /* 0x000f62000c1e1900 */
[----:B--2---:R-:W-:-:S03]  /*0e10*/  FFMA R38, R41, R40, R38 ;  /* 0x0000002829267223 */ /* 0x004fc60000000026 */
[----:B------:R-:W2:Y:S04]  /*0e20*/  LDG.E R41, desc[UR6][R20.64+0xa0] ;  /* 0x0000a00614297981 */ /* 0x000ea8000c1e1900 */
[----:B------:R-:W5:Y:S04]  /*0e30*/  LDG.E R40, desc[UR6][R18.64+0x4000] ;  /* 0x0040000612287981 */ /* 0x000f68000c1e1900 */
[----:B------:R-:W5:Y:S04]  /*0e40*/  LDG.E R10, desc[UR6][R10.64+0x8000] ;  /* 0x008000060a0a7981 */ /* 0x000f68000c1e1900 */
[----:B------:R-:W5:Y:S04]  /*0e50*/  LDG.E R18, desc[UR6][R18.64+0x8000] ;  /* 0x0080000612127981 */ /* 0x000f68000c1e1900 */
[----:B------:R-:W5:Y:S04]  /*0e60*/  LDG.E R11, desc[UR6][R20.64+0xe8] ;  /* 0x0000e806140b7981 */ /* 0x000f68000c1e1900 */
[----:B------:R-:W5:Y:S01]  /*0e70*/  LDG.E R19, desc[UR6][R20.64+0xfc] ;  /* 0x0000fc0614137981 */ /* 0x000f62000c1e1900 */
[----:B----4-:R-:W-:-:S03]  /*0e80*/  FFMA R43, R43, R36, R38 ;  /* 0x000000242b2b7223 */ /* 0x010fc60000000026 */
[----:B------:R-:W2:Y:S04]  /*0e90*/  LDG.E R38, desc[UR6][R12.64+0x4000] ;  /* 0x004000060c267981 */ /* 0x000ea8000c1e1900 */
[----:B------:R-:W4:Y:S01]  /*0ea0*/  LDG.E R36, desc[UR6][R16.64+0x4000] ;  /* 0x0040000610247981 */ /* 0x000f22000c1e1900 */
[----:B---3--:R-:W-:-:S03]  /*0eb0*/  FFMA R6, R6, R39, R43 ;  /* 0x0000002706067223 */ /* 0x008fc6000000002b */
[----:B------:R-:W5:Y:S04]  /*0ec0*/  LDG.E R39, desc[UR6][R20.64+0xa8] ;  /* 0x0000a80614277981 */ /* 0x000f68000c1e1900 */
[----:B------:R-:W3:Y:S04]  /*0ed0*/  LDG.E R12, desc[UR6][R12.64+0x8000] ;  /* 0x008000060c0c7981 */ /* 0x000ee8000c1e1900 */
[----:B------:R-:W3:Y:S04]  /*0ee0*/  LDG.E R16, desc[UR6][R16.64+0x8000] ;  /* 0x0080000610107981 */ /* 0x000ee8000c1e1900 */
[----:B------:R-:W3:Y:S04]  /*0ef0*/  LDG.E R13, desc[UR6][R20.64+0xf0] ;  /* 0x0000f006140d7981 */ /* 0x000ee8000c1e1900 */
[----:B------:R-:W3:Y:S01]  /*0f00*/  LDG.E R17, desc[UR6][R20.64+0xf4] ;  /* 0x0000f40614117981 */ /* 0x000ee2000c1e1900 */
[----:B--2---:R-:W-:-:S03]  /*0f10*/  FFMA R6, R41, R38, R6 ;  /* 0x0000002629067223 */ /* 0x004fc60000000006 */
[----:B------:R-:W2:Y:S01]  /*0f20*/  LDG.E R38, desc[UR6][R20.64+0xb0] ;  /* 0x0000b00614267981 */ /* 0x000ea2000c1e1900 */
[----:B----4-:R-:W-:-:S03]  /*0f30*/  FFMA R6, R37, R36, R6 ;  /* 0x0000002425067223 */ /* 0x010fc60000000006 */
[----:B------:R-:W4:Y:S04]  /*0f40*/  LDG.E R36, desc[UR6][R20.64+0xac] ;  /* 0x0000ac0614247981 */ /* 0x000f28000c1e1900 */
[----:B------:R-:W4:Y:S04]  /*0f50*/  LDG.E R37, desc[UR6][R8.64+0x4000] ;  /* 0x0040000608257981 */ /* 0x000f28000c1e1900 */
[----:B------:R-:W2:Y:S01]  /*0f60*/  LDG.E R41, desc[UR6][R24.64+0x4000] ;  /* 0x0040000618297981 */ /* 0x000ea2000c1e1900 */
[----:B-----5:R-:W-:-:S03]  /*0f70*/  FFMA R43, R39, R40, R6 ;  /* 0x00000028272b7223 */ /* 0x020fc60000000006 */
[----:B------:R-:W5:Y:S04]  /*0f80*/  LDG.E R39, desc[UR6][R20.64+0xb4] ;  /* 0x0000b40614277981 */ /* 0x000f68000c1e1900 */
[----:B------:R-:W5:Y:S01]  /*0f90*/  LDG.E R6, desc[UR6][R32.64+0x4000] ;  /* 0x0040000620067981 */ /* 0x000f62000c1e1900 */
[----:B------:R-:W1:Y:S03]  /*0fa0*/  LDC R40, c[0x0][0x360] ;  /* 0x0000d800ff287b82 */ /* 0x000e660000000800 */
[----:B------:R-:W3:Y:S04]  /*0fb0*/  LDG.E R8, desc[UR6][R8.64+0x8000] ;  /* 0x0080000608087981 */ /* 0x000ee8000c1e1900 */
[----:B------:R-:W3:Y:S04]  /*0fc0*/  LDG.E R24, desc[UR6][R24.64+0x8000] ;  /* 0x0080000618187981 */ /* 0x000ee8000c1e1900 */
[----:B------:R-:W3:Y:S01]  /*0fd0*/  LDG.E R32, desc[UR6][R32.64+0x8000] ;  /* 0x0080000620207981 */ /* 0x000ee2000c1e1900 */
[----:B-1----:R-:W-:-:S05]  /*0fe0*/  IMAD R40, R40, UR8, RZ ;  /* 0x0000000828287c24 */ /* 0x002fca000f8e02ff */
[----:B------:R-:W-:Y:S02]  /*0ff0*/  LEA.HI R5, R40, R5, RZ, 0x1e ;  /* 0x0000000528057211 */ /* 0x000fe400078ff0ff */
[----:B------:R-:W3:Y:S02]  /*1000*/  LDG.E R40, desc[UR6][R20.64+0xc4] ;  /* 0x0000c40614287981 */ /* 0x000ee4000c1e1900 */
[----:B------:R-:W-:-:S04]  /*1010*/  IADD3 R5, PT, PT, R0, R5, RZ ;  /* 0x0000000500057210 */ /* 0x000fc80007ffe0ff */
[----:B------:R-:W-:Y:S01]  /*1020*/  IADD3 R42, PT, PT, R5, 0x600, RZ ;  /* 0x00000600052a7810 */ /* 0x000fe20007ffe0ff */
[----:B----4-:R-:W-:Y:S01]  /*1030*/  FFMA R37, R36, R37, R43 ;  /* 0x0000002524257223 */ /* 0x010fe2000000002b */
[----:B------:R-:W-:Y:S01]  /*1040*/  MOV R36, UR4 ;  /* 0x0000000400247c02 */ /* 0x000fe20008000f00 */
[----:B------:R-:W4:Y:S02]  /*1050*/  LDG.E R43, desc[UR6][R20.64+0xb8] ;  /* 0x0000b806142b7981 */ /* 0x000f24000c1e1900 */
[----:B--2---:R-:W-:Y:S01]  /*1060*/  FFMA R0, R38, R41, R37 ;  /* 0x0000002926007223 */ /* 0x004fe20000000025 */
[----:B------:R-:W-:Y:S01]  /*1070*/  MOV R37, UR5 ;  /* 0x0000000500257c02 */ /* 0x000fe20008000f00 */
[----:B------:R-:W4:Y:S02]  /*1080*/  LDG.E R41, desc[UR6][R34.64+0x4000] ;  /* 0x0040000622297981 */ /* 0x000f24000c1e1900 */
[----:B-----5:R-:W-:Y:S01]  /*1090*/  FFMA R0, R39, R6, R0 ;  /* 0x0000000627007223 */ /* 0x020fe20000000000 */
[--C-:B------:R-:W-:Y:S01]  /*10a0*/  IMAD.WIDE.U32 R38, R5, 0x4, R36.reuse ;  /* 0x0000000405267825 */ /* 0x100fe200078e0024 */
[----:B------:R-:W2:Y:S04]  /*10b0*/  LDG.E R6, desc[UR6][R2.64+0x4000] ;  /* 0x0040000602067981 */ /* 0x000ea8000c1e1900 */
[----:B------:R-:W5:Y:S04]  /*10c0*/  LDG.E R5, desc[UR6][R20.64+0xcc] ;  /* 0x0000cc0614057981 */ /* 0x000f68000c1e1900 */
[----:B------:R-:W0:Y:S01]  /*10d0*/  LDG.E R38, desc[UR6][R38.64] ;  /* 0x0000000626267981 */ /* 0x000e22000c1e1900 */
[----:B------:R-:W-:-:S03]  /*10e0*/  IMAD.WIDE.U32 R36, R42, 0x4, R36 ;  /* 0x000000042a247825 */ /* 0x000fc600078e0024 */
[----:B------:R-:W5:Y:S04]  /*10f0*/  LDG.E R42, desc[UR6][R20.64+0xd0] ;  /* 0x0000d006142a7981 */ /* 0x000f68000c1e1900 */
[----:B------:R-:W5:Y:S04]  /*1100*/  LDG.E R36, desc[UR6][R36.64] ;  /* 0x0000000624247981 */ /* 0x000f68000c1e1900 */
[----:B------:R-:W5:Y:S04]  /*1110*/  LDG.E R39, desc[UR6][R20.64+0xd4] ;  /* 0x0000d40614277981 */ /* 0x000f68000c1e1900 */
[----:B------:R-:W5:Y:S04]  /*1120*/  LDG.E R2, desc[UR6][R2.64+0x8000] ;  /* 0x0080000602027981 */ /* 0x000f68000c1e1900 */
[----:B------:R-:W5:Y:S04]  /*1130*/  LDG.E R37, desc[UR6][R20.64+0xec] ;  /* 0x0000ec0614257981 */ /* 0x000f68000c1e1900 */
[----:B------:R-:W5:Y:S04]  /*1140*/  LDG.E R34, desc[UR6][R34.64+0x8000] ;  /* 0x0080000622227981 */ /* 0x000f68000c1e1900 */
[----:B------:R-:W5:Y:S01]  /*1150*/  LDG.E R3, desc[UR6][R20.64+0xf8] ;  /* 0x0000f80614037981 */ /* 0x000f62000c1e1900 */
[----:B------:R-:W-:Y:S01]  /*1160*/  ISETP.GT.U32.AND P0, PT, R7, 0x1f, PT ;  /* 0x0000001f0700780c */ /* 0x000fe20003f04070 */
[----:B----4-:R-:W-:-:S04]  /*1170*/  FFMA R0, R43, R41, R0 ;  /* 0x000000292b007223 */ /* 0x010fc80000000000 */
[----:B--2---:R-:W-:-:S04]  /*1180*/  FFMA R0, R45, R6, R0 ;  /* 0x000000062d007223 */ /* 0x004fc80000000000 */
[----:B0-----:R-:W-:-:S04]  /*1190*/  FFMA R29, R29, R38, R0 ;  /* 0x000000261d1d7223 */ /* 0x001fc80000000000 */
[----:B---3--:R-:W-:-:S04]  /*11a0*/  FFMA R28, R40, R28, R29 ;  /* 0x0000001c281c7223 */ /* 0x008fc8000000001d */
[----:B------:R-:W-:-:S04]  /*11b0*/  FFMA R26, R27, R26, R28 ;  /* 0x0000001a1b1a7223 */ /* 0x000fc8000000001c */
[----:B-----5:R-:W-:-:S04]  /*11c0*/  FFMA R5, R5, R30, R26 ;  /* 0x0000001e05057223 */ /* 0x020fc8000000001a */
[----:B------:R-:W-:-:S04]  /*11d0*/  FFMA R22, R42, R22, R5 ;  /* 0x000000162a167223 */ /* 0x000fc80000000005 */
[----:B------:R-:W-:-:S04]  /*11e0*/  FFMA R14, R39, R14, R22 ;  /* 0x0000000e270e7223 */ /* 0x000fc80000000016 */
[----:B------:R-:W-:-:S04]  /*11f0*/  FFMA R14, R31, R36, R14 ;  /* 0x000000241f0e7223 */ /* 0x000fc8000000000e */
[----:B------:R-:W-:Y:S02]  /*1200*/  FFMA R10, R15, R10, R14 ;  /* 0x0000000a0f0a7223 */ /* 0x000fe4000000000e */
[----:B------:R-:W0:Y:S02]  /*1210*/  LDC.64 R14, c[0x0][0x390] ;  /* 0x0000e400ff0e7b82 */ /* 0x000e240000000a00 */
[----:B------:R-:W-:-:S04]  /*1220*/  FFMA R23, R23, R12, R10 ;  /* 0x0000000c17177223 */ /* 0x000fc8000000000a */
[----:B------:R-:W-:-:S04]  /*1230*/  FFMA R16, R44, R16, R23 ;  /* 0x000000102c107223 */ /* 0x000fc80000000017 */
[----:B------:R-:W-:-:S04]  /*1240*/  FFMA R16, R11, R18, R16 ;  /* 0x000000120b107223 */ /* 0x000fc80000000010 */
[----:B------:R-:W-:Y:S01]  /*1250*/  FFMA R8, R37, R8, R16 ;  /* 0x0000000825087223 */ /* 0x000fe20000000010 */
[----:B0-----:R-:W-:-:S05]  /*1260*/  IMAD.WIDE.U32 R14, R4, 0x4, R14 ;  /* 0x00000004040e7825 */ /* 0x001fca00078e000e */
[----:B------:R-:W-:Y:S01]  /*1270*/  @!P0 STG.E desc[UR6][R14.64], RZ ;  /* 0x000000ff0e008986 */ /* 0x000fe2000c101906 */
[----:B------:R-:W-:-:S04]  /*1280*/  FFMA R8, R13, R24, R8 ;  /* 0x000000180d087223 */ /* 0x000fc80000000008 */
[----:B------:R-:W-:-:S04]  /*1290*/  FFMA R8, R17, R32, R8 ;  /* 0x0000002011087223 */ /* 0x000fc80000000008 */
[----:B------:R-:W-:-:S04]  /*12a0*/  FFMA R8, R3, R34, R8 ;  /* 0x0000002203087223 */ /* 0x000fc80000000008 */
[----:B------:R-:W-:Y:S01]  /*12b0*/  FFMA R19, R19, R2, R8 ;  /* 0x0000000213137223 */ /* 0x000fe20000000008 */
[----:B------:R-:W-:Y:S06]  /*12c0*/  BAR.SYNC.DEFER_BLOCKING 0x0 ;  /* 0x0000000000007b1d */ /* 0x000fec0000010000 */
[----:B------:R-:W-:Y:S01]  /*12d0*/  REDG.E.ADD.F32.FTZ.RN.STRONG.GPU desc[UR6][R14.64], R19 ;  /* 0x000000130e0079a6 */ /* 0x000fe2000c12f306 */
[----:B------:R-:W-:Y:S05]  /*12e0*/  EXIT ;  /* 0x000000000000794d */ /* 0x000fea0003800000 */
.L_x_0:
[----:B------:R-:W-:-:S00]  /*12f0*/  BRA `(.L_x_0) ;  /* 0xfffffffc00fc7947 */ /* 0x000fc0000383ffff */
[----:B------:R-:W-:-:S00]  /*1300*/  NOP ;  /* 0x0000000000007918 */ /* 0x000fc00000000000 */
[----:B------:R-:W-:-:S00]  /*1310*/  NOP ;  /* 0x0000000000007918 */ /* 0x000fc00000000000 */
[----:B------:R-:W-:-:S00]  /*1320*/  NOP ;  /* 0x0000000000007918 */ /* 0x000fc00000000000 */
[----:B------:R-:W-:-:S00]  /*1330*/  NOP ;  /* 0x0000000000007918 */ /* 0x000fc00000000000 */
[----:B------:R-:W-:-:S00]  /*1340*/  NOP ;  /* 0x0000000000007918 */ /* 0x000fc00000000000 */
[----:B------:R-:W-:-:S00]  /*1350*/  NOP ;  /* 0x0000000000007918 */ /* 0x000fc00000000000 */
[----:B------:R-:W-:-:S00]  /*1360*/  NOP ;  /* 0x0000000000007918 */ /* 0x000fc00000000000 */
[----:B------:R-:W-:-:S00]  /*1370*/  NOP ;  /* 0x0000000000007918 */ /* 0x000fc00000000000 */
.L_x_1:


//--------------------- .nv.shared.reserved.0     --------------------------
	.section	.nv.shared.reserved.0,"aw",@nobits
	.weak		__nv_reservedSMEM_offset_0_alias
	.size		__nv_reservedSMEM_offset_0_alias, 0, 64
	.other		__nv_reservedSMEM_offset_0_alias,@"STO_CUDA_RESERVED_SHARED STV_DEFAULT"
__nv_reservedSMEM_offset_0_alias:
	.zero		0
	.zero		64


//--------------------- .nv.constant0.manual_dot_nn_op_float_m1_k256_n256_kernel0 --------------------------
	.section	.nv.constant0.manual_dot_nn_op_float_m1_k256_n256_kernel0,"a",@progbits
	.sectionflags	@""
	.align	4
.nv.constant0.manual_dot_nn_op_float_m1_k256_n256_kernel0:
	.zero		920


//--------------------- SYMBOLS --------------------------

	.type		.nv.reservedSmem.offset0,@object
	.size		.nv.reservedSmem.offset0,0x4
